//
// Generated by NVIDIA NVVM Compiler
//
// Compiler Build ID: CL-36424714
// Cuda compilation tools, release 13.0, V13.0.88
// Based on NVVM 20.0.0
//

.version 9.0
.target sm_100
.address_size 64

	// .globl	_Z10hello_CUDAv
.extern .func  (.param .b32 func_retval0) vprintf
(
	.param .b64 vprintf_param_0,
	.param .b64 vprintf_param_1
)
;
.global .align 1 .b8 $str[19] = {72, 101, 108, 108, 111, 32, 67, 85, 68, 65, 32, 119, 111, 114, 108, 100, 32, 10};

.visible .entry _Z10hello_CUDAv()
{
	.reg .b32 	%r<3>;
	.reg .b64 	%rd<3>;

	mov.u64 	%rd1, $str;
	cvta.global.u64 	%rd2, %rd1;
	{ // callseq 0, 0
	.param .b64 param0;
	st.param.b64 	[param0], %rd2;
	.param .b64 param1;
	st.param.b64 	[param1], 0;
	.param .b32 retval0;
	call.uni (retval0), 
	vprintf, 
	(
	param0, 
	param1
	);
	ld.param.b32 	%r1, [retval0];
	} // callseq 0
	ret;

}


// ===== COMPILED SASS (sm_100) =====

	.target	sm_100

	.elftype	@"ET_EXEC"


//--------------------- .note.nv.tkinfo           --------------------------
	.section	.note.nv.tkinfo,"",@"SHT_NOTE"
	.sectionflags	@"SHF_NOTE_NV_TKINFO"
	.tkinfo
        /*0018*/ 	.word	0x00000002
        /*0030*/ 	.string	""
        /*0030*/ 	.string	"ptxas"
        /*0030*/ 	.string	"Cuda compilation tools, release 13.0, V13.0.88"
        /*0030*/ 	.string	"Build cuda_13.0.r13.0/compiler.36424714_0"
        /*0030*/ 	.string	"-arch sm_100 -m 64 "



//--------------------- .note.nv.cuinfo           --------------------------
	.section	.note.nv.cuinfo,"",@"SHT_NOTE"
	.sectionflags	@"SHF_NOTE_NV_CUINFO"
        /*0018*/ 	.short	0x0002
        /*001a*/ 	.short	0x0064
        /*001c*/ 	.short	0x0082
	.zero		2


//--------------------- .nv.info                  --------------------------
	.section	.nv.info,"",@"SHT_CUDA_INFO"
	.align	4


	//----- nvinfo : EIATTR_REGCOUNT
	.align		4
        /*0000*/ 	.byte	0x04, 0x2f
        /*0002*/ 	.short	(.L_2 - .L_1)
	.align		4
.L_1:
        /*0004*/ 	.word	index@(_Z10hello_CUDAv)
        /*0008*/ 	.word	0x00000018


	//----- nvinfo : EIATTR_FRAME_SIZE
	.align		4
.L_2:
        /*000c*/ 	.byte	0x04, 0x11
        /*000e*/ 	.short	(.L_4 - .L_3)
	.align		4
.L_3:
        /*0010*/ 	.word	index@(_Z10hello_CUDAv)
        /*0014*/ 	.word	0x00000000


	//----- nvinfo : EIATTR_MIN_STACK_SIZE
	.align		4
.L_4:
        /*0018*/ 	.byte	0x04, 0x12
        /*001a*/ 	.short	(.L_6 - .L_5)
	.align		4
.L_5:
        /*001c*/ 	.word	index@(_Z10hello_CUDAv)
        /*0020*/ 	.word	0x00000000
.L_6:


//--------------------- .nv.compat                --------------------------
	.section	.nv.compat,"",@"SHT_CUDA_COMPAT_INFO"
	.align	4
        /*0000*/ 	.byte	0x02, 0x09, 0x00, 0x00, 0x02, 0x02, 0x01, 0x00, 0x02, 0x05, 0x05, 0x00, 0x03, 0x07, 0x01, 0x01
        /*0010*/ 	.byte	0x02, 0x03, 0x00, 0x00, 0x02, 0x06, 0x01, 0x00, 0x04, 0x0b, 0x08, 0x00, 0x09, 0x00, 0x00, 0x00
        /*0020*/ 	.byte	0x00, 0x00, 0x00, 0x00


//--------------------- .nv.info._Z10hello_CUDAv  --------------------------
	.section	.nv.info._Z10hello_CUDAv,"",@"SHT_CUDA_INFO"
	.sectionflags	@""
	.align	4


	//----- nvinfo : EIATTR_CUDA_API_VERSION
	.align		4
        /*0000*/ 	.byte	0x04, 0x37
        /*0002*/ 	.short	(.L_8 - .L_7)
.L_7:
        /*0004*/ 	.word	0x00000082


	//----- nvinfo : EIATTR_SPARSE_MMA_MASK
	.align		4
.L_8:
        /*0008*/ 	.byte	0x03, 0x50
        /*000a*/ 	.short	0x0000


	//----- nvinfo : EIATTR_MAXREG_COUNT
	.align		4
        /*000c*/ 	.byte	0x03, 0x1b
        /*000e*/ 	.short	0x00ff


	//----- nvinfo : EIATTR_EXTERNS
	.align		4
        /*0010*/ 	.byte	0x04, 0x0f
        /*0012*/ 	.short	(.L_10 - .L_9)


	//   ....[0]....
	.align		4
.L_9:
        /*0014*/ 	.word	index@(vprintf)


	//----- nvinfo : EIATTR_MERCURY_ISA_VERSION
	.align		4
.L_10:
        /*0018*/ 	.byte	0x03, 0x5f
        /*001a*/ 	.short	0x0101


	//----- nvinfo : EIATTR_VRC_CTA_INIT_COUNT
	.align		4
        /*001c*/ 	.byte	0x02, 0x4a
	.zero		1
	.zero		1


	//----- nvinfo : EIATTR_SYSCALL_OFFSETS
	.align		4
        /*0020*/ 	.byte	0x04, 0x46
        /*0022*/ 	.short	(.L_12 - .L_11)


	//   ....[0]....
.L_11:
        /*0024*/ 	.word	0x00000080


	//----- nvinfo : EIATTR_EXIT_INSTR_OFFSETS
	.align		4
.L_12:
        /*0028*/ 	.byte	0x04, 0x1c
        /*002a*/ 	.short	(.L_14 - .L_13)


	//   ....[0]....
.L_13:
        /*002c*/ 	.word	0x00000090


	//----- nvinfo : EIATTR_SW_WAR
	.align		4
.L_14:
        /*0030*/ 	.byte	0x04, 0x36
        /*0032*/ 	.short	(.L_16 - .L_15)
.L_15:
        /*0034*/ 	.word	0x00000008
.L_16:


//--------------------- .nv.callgraph             --------------------------
	.section	.nv.callgraph,"",@"SHT_CUDA_CALLGRAPH"
	.align	4
	.sectionentsize	8
	.align		4
        /*0000*/ 	.word	0x00000000
	.align		4
        /*0004*/ 	.word	0xffffffff
	.align		4
        /*0008*/ 	.word	index@(_Z10hello_CUDAv)
	.align		4
        /*000c*/ 	.word	index@(vprintf)
	.align		4
        /*0010*/ 	.word	0x00000000
	.align		4
        /*0014*/ 	.word	0xfffffffe
	.align		4
        /*0018*/ 	.word	0x00000000
	.align		4
        /*001c*/ 	.word	0xfffffffd
	.align		4
        /*0020*/ 	.word	0x00000000
	.align		4
        /*0024*/ 	.word	0xfffffffc


//--------------------- .nv.constant4             --------------------------
	.section	.nv.constant4,"a",@progbits
	.align	8
	.align		8
.nv.constant4:
        /*0000*/ 	.dword	vprintf
	.align		8
        /*0008*/ 	.dword	$str


//--------------------- .text._Z10hello_CUDAv     --------------------------
	.section	.text._Z10hello_CUDAv,"ax",@progbits
	.align	128
        .global         _Z10hello_CUDAv
        .type           _Z10hello_CUDAv,@function
        .size           _Z10hello_CUDAv,(.L_x_2 - _Z10hello_CUDAv)
        .other          _Z10hello_CUDAv,@"STO_CUDA_ENTRY STV_DEFAULT"
_Z10hello_CUDAv:
.text._Z10hello_CUDAv:
[----:B------:R-:W0:Y:S01]  /*0000*/  LDC R1, c[0x0][0x37c] ;  /* 0x0000df00ff017b82 */ /* 0x000e220000000800 */
[----:B------:R-:W-:Y:S01]  /*0010*/  MOV R0, 0x0 ;  /* 0x0000000000007802 */ /* 0x000fe20000000f00 */
[----:B------:R-:W1:Y:S01]  /*0020*/  LDCU.64 UR4, c[0x4][0x8] ;  /* 0x01000100ff0477ac */ /* 0x000e620008000a00 */
[----:B------:R-:W-:-:S05]  /*0030*/  CS2R R6, SRZ ;  /* 0x0000000000067805 */ /* 0x000fca000001ff00 */
[----:B------:R2:W3:Y:S01]  /*0040*/  LDC.64 R2, c[0x4][R0] ;  /* 0x0100000000027b82 */ /* 0x0004e20000000a00 */
[----:B-1----:R-:W-:Y:S02]  /*0050*/  IMAD.U32 R4, RZ, RZ, UR4 ;  /* 0x00000004ff047e24 */ /* 0x002fe4000f8e00ff */
[----:B--2---:R-:W-:-:S07]  /*0060*/  IMAD.U32 R5, RZ, RZ, UR5 ;  /* 0x00000005ff057e24 */ /* 0x004fce000f8e00ff */
[----:B------:R-:W-:-:S07]  /*0070*/  LEPC R20, `(.L_x_0) ;  /* 0x000000001014794e */ /* 0x000fce0000000000 */
[----:B0--3--:R-:W-:Y:S05]  /*0080*/  CALL.ABS.NOINC R2 ;  /* 0x0000000002007343 */ /* 0x009fea0003c00000 */
.L_x_0:
[----:B------:R-:W-:Y:S05]  /*0090*/  EXIT ;  /* 0x000000000000794d */ /* 0x000fea0003800000 */
.L_x_1:
[----:B------:R-:W-:-:S00]  /*00a0*/  BRA `(.L_x_1) ;  /* 0xfffffffc00fc7947 */ /* 0x000fc0000383ffff */
[----:B------:R-:W-:-:S00]  /*00b0*/  NOP ;  /* 0x0000000000007918 */ /* 0x000fc00000000000 */
        /* <DEDUP_REMOVED lines=12> */
.L_x_2:


//--------------------- .nv.global.init           --------------------------
	.section	.nv.global.init,"aw",@progbits
.nv.global.init:
	.type		$str,@object
	.size		$str,(.L_0 - $str)
$str:
        /*0000*/ 	.byte	0x48, 0x65, 0x6c, 0x6c, 0x6f, 0x20, 0x43, 0x55, 0x44, 0x41, 0x20, 0x77, 0x6f, 0x72, 0x6c, 0x64
        /*0010*/ 	.byte	0x20, 0x0a, 0x00
.L_0:


//--------------------- .nv.shared.reserved.0     --------------------------
	.section	.nv.shared.reserved.0,"aw",@nobits
	.weak		__nv_reservedSMEM_offset_0_alias
	.size		__nv_reservedSMEM_offset_0_alias, 0, 64
	.other		__nv_reservedSMEM_offset_0_alias,@"STO_CUDA_RESERVED_SHARED STV_DEFAULT"
__nv_reservedSMEM_offset_0_alias:
	.zero		0
	.zero		64


//--------------------- .nv.constant0._Z10hello_CUDAv --------------------------
	.section	.nv.constant0._Z10hello_CUDAv,"a",@progbits
	.sectionflags	@""
	.align	4
.nv.constant0._Z10hello_CUDAv:
	.zero		896


//--------------------- SYMBOLS --------------------------

	.type		.nv.reservedSmem.offset0,@object
	.size		.nv.reservedSmem.offset0,0x4
	.type		vprintf,@function
